//
// Generated by NVIDIA NVVM Compiler
//
// Compiler Build ID: CL-36424714
// Cuda compilation tools, release 13.0, V13.0.88
// Based on NVVM 20.0.0
//

.version 9.0
.target sm_100
.address_size 64

	// .globl	_Z20sum_kernel_reductionPKfPfi
.extern .shared .align 16 .b8 shared_data[];

.visible .entry _Z20sum_kernel_reductionPKfPfi(
	.param .u64 .ptr .align 1 _Z20sum_kernel_reductionPKfPfi_param_0,
	.param .u64 .ptr .align 1 _Z20sum_kernel_reductionPKfPfi_param_1,
	.param .u32 _Z20sum_kernel_reductionPKfPfi_param_2
)
{
	.reg .pred 	%p<6>;
	.reg .b32 	%r<14>;
	.reg .b32 	%f<10>;
	.reg .b64 	%rd<7>;

	ld.param.u64 	%rd1, [_Z20sum_kernel_reductionPKfPfi_param_0];
	ld.param.u64 	%rd2, [_Z20sum_kernel_reductionPKfPfi_param_1];
	ld.param.u32 	%r7, [_Z20sum_kernel_reductionPKfPfi_param_2];
	mov.u32 	%r1, %tid.x;
	mov.u32 	%r8, %ctaid.x;
	mov.u32 	%r13, %ntid.x;
	mad.lo.s32 	%r3, %r8, %r13, %r1;
	setp.ge.s32 	%p1, %r3, %r7;
	mov.f32 	%f9, 0f00000000;
	@%p1 bra 	$L__BB0_2;
	cvta.to.global.u64 	%rd3, %rd1;
	mul.wide.s32 	%rd4, %r3, 4;
	add.s64 	%rd5, %rd3, %rd4;
	ld.global.f32 	%f9, [%rd5];
$L__BB0_2:
	shl.b32 	%r9, %r1, 2;
	mov.u32 	%r10, shared_data;
	add.s32 	%r4, %r10, %r9;
	st.shared.f32 	[%r4], %f9;
	bar.sync 	0;
	setp.lt.u32 	%p2, %r13, 2;
	@%p2 bra 	$L__BB0_6;
$L__BB0_3:
	shr.u32 	%r6, %r13, 1;
	setp.ge.u32 	%p3, %r1, %r6;
	@%p3 bra 	$L__BB0_5;
	shl.b32 	%r11, %r6, 2;
	add.s32 	%r12, %r4, %r11;
	ld.shared.f32 	%f4, [%r12];
	ld.shared.f32 	%f5, [%r4];
	add.f32 	%f6, %f4, %f5;
	st.shared.f32 	[%r4], %f6;
$L__BB0_5:
	bar.sync 	0;
	setp.gt.u32 	%p4, %r13, 3;
	mov.u32 	%r13, %r6;
	@%p4 bra 	$L__BB0_3;
$L__BB0_6:
	setp.ne.s32 	%p5, %r1, 0;
	@%p5 bra 	$L__BB0_8;
	ld.shared.f32 	%f7, [shared_data];
	cvta.to.global.u64 	%rd6, %rd2;
	atom.global.add.f32 	%f8, [%rd6], %f7;
$L__BB0_8:
	ret;

}


// ===== COMPILED SASS (sm_100) =====

	.target	sm_100

	.elftype	@"ET_EXEC"


//--------------------- .note.nv.tkinfo           --------------------------
	.section	.note.nv.tkinfo,"",@"SHT_NOTE"
	.sectionflags	@"SHF_NOTE_NV_TKINFO"
	.tkinfo
        /*0018*/ 	.word	0x00000002
        /*0030*/ 	.string	""
        /*0030*/ 	.string	"ptxas"
        /*0030*/ 	.string	"Cuda compilation tools, release 13.0, V13.0.88"
        /*0030*/ 	.string	"Build cuda_13.0.r13.0/compiler.36424714_0"
        /*0030*/ 	.string	"-arch sm_100 -m 64 "



//--------------------- .note.nv.cuinfo           --------------------------
	.section	.note.nv.cuinfo,"",@"SHT_NOTE"
	.sectionflags	@"SHF_NOTE_NV_CUINFO"
        /*0018*/ 	.short	0x0002
        /*001a*/ 	.short	0x0064
        /*001c*/ 	.short	0x0082
	.zero		2


//--------------------- .nv.info                  --------------------------
	.section	.nv.info,"",@"SHT_CUDA_INFO"
	.align	4


	//----- nvinfo : EIATTR_REGCOUNT
	.align		4
        /*0000*/ 	.byte	0x04, 0x2f
        /*0002*/ 	.short	(.L_1 - .L_0)
	.align		4
.L_0:
        /*0004*/ 	.word	index@(_Z20sum_kernel_reductionPKfPfi)
        /*0008*/ 	.word	0x0000000a


	//----- nvinfo : EIATTR_FRAME_SIZE
	.align		4
.L_1:
        /*000c*/ 	.byte	0x04, 0x11
        /*000e*/ 	.short	(.L_3 - .L_2)
	.align		4
.L_2:
        /*0010*/ 	.word	index@(_Z20sum_kernel_reductionPKfPfi)
        /*0014*/ 	.word	0x00000000


	//----- nvinfo : EIATTR_MIN_STACK_SIZE
	.align		4
.L_3:
        /*0018*/ 	.byte	0x04, 0x12
        /*001a*/ 	.short	(.L_5 - .L_4)
	.align		4
.L_4:
        /*001c*/ 	.word	index@(_Z20sum_kernel_reductionPKfPfi)
        /*0020*/ 	.word	0x00000000
.L_5:


//--------------------- .nv.compat                --------------------------
	.section	.nv.compat,"",@"SHT_CUDA_COMPAT_INFO"
	.align	4
        /*0000*/ 	.byte	0x02, 0x09, 0x00, 0x00, 0x02, 0x02, 0x01, 0x00, 0x02, 0x05, 0x05, 0x00, 0x03, 0x07, 0x01, 0x01
        /*0010*/ 	.byte	0x02, 0x03, 0x00, 0x00, 0x02, 0x06, 0x01, 0x00, 0x04, 0x0b, 0x08, 0x00, 0x09, 0x00, 0x00, 0x00
        /*0020*/ 	.byte	0x00, 0x00, 0x00, 0x00


//--------------------- .nv.info._Z20sum_kernel_reductionPKfPfi --------------------------
	.section	.nv.info._Z20sum_kernel_reductionPKfPfi,"",@"SHT_CUDA_INFO"
	.sectionflags	@""
	.align	4


	//----- nvinfo : EIATTR_CUDA_API_VERSION
	.align		4
        /*0000*/ 	.byte	0x04, 0x37
        /*0002*/ 	.short	(.L_7 - .L_6)
.L_6:
        /*0004*/ 	.word	0x00000082


	//----- nvinfo : EIATTR_KPARAM_INFO
	.align		4
.L_7:
        /*0008*/ 	.byte	0x04, 0x17
        /*000a*/ 	.short	(.L_9 - .L_8)
.L_8:
        /*000c*/ 	.word	0x00000000
        /*0010*/ 	.short	0x0002
        /*0012*/ 	.short	0x0010
        /*0014*/ 	.byte	0x00, 0xf0, 0x11, 0x00


	//----- nvinfo : EIATTR_KPARAM_INFO
	.align		4
.L_9:
        /*0018*/ 	.byte	0x04, 0x17
        /*001a*/ 	.short	(.L_11 - .L_10)
.L_10:
        /*001c*/ 	.word	0x00000000
        /*0020*/ 	.short	0x0001
        /*0022*/ 	.short	0x0008
        /*0024*/ 	.byte	0x00, 0xf5, 0x21, 0x00


	//----- nvinfo : EIATTR_KPARAM_INFO
	.align		4
.L_11:
        /*0028*/ 	.byte	0x04, 0x17
        /*002a*/ 	.short	(.L_13 - .L_12)
.L_12:
        /*002c*/ 	.word	0x00000000
        /*0030*/ 	.short	0x0000
        /*0032*/ 	.short	0x0000
        /*0034*/ 	.byte	0x00, 0xf5, 0x21, 0x00


	//----- nvinfo : EIATTR_SPARSE_MMA_MASK
	.align		4
.L_13:
        /*0038*/ 	.byte	0x03, 0x50
        /*003a*/ 	.short	0x0000


	//----- nvinfo : EIATTR_MAXREG_COUNT
	.align		4
        /*003c*/ 	.byte	0x03, 0x1b
        /*003e*/ 	.short	0x00ff


	//----- nvinfo : EIATTR_NUM_BARRIERS
	.align		4
        /*0040*/ 	.byte	0x02, 0x4c
        /*0042*/ 	.byte	0x01
	.zero		1


	//----- nvinfo : EIATTR_MERCURY_ISA_VERSION
	.align		4
        /*0044*/ 	.byte	0x03, 0x5f
        /*0046*/ 	.short	0x0101


	//----- nvinfo : EIATTR_VRC_CTA_INIT_COUNT
	.align		4
        /*0048*/ 	.byte	0x02, 0x4a
	.zero		1
	.zero		1


	//----- nvinfo : EIATTR_EXIT_INSTR_OFFSETS
	.align		4
        /*004c*/ 	.byte	0x04, 0x1c
        /*004e*/ 	.short	(.L_15 - .L_14)


	//   ....[0]....
.L_14:
        /*0050*/ 	.word	0x00000200


	//   ....[1]....
        /*0054*/ 	.word	0x00000270


	//----- nvinfo : EIATTR_CBANK_PARAM_SIZE
	.align		4
.L_15:
        /*0058*/ 	.byte	0x03, 0x19
        /*005a*/ 	.short	0x0014


	//----- nvinfo : EIATTR_PARAM_CBANK
	.align		4
        /*005c*/ 	.byte	0x04, 0x0a
        /*005e*/ 	.short	(.L_17 - .L_16)
	.align		4
.L_16:
        /*0060*/ 	.word	index@(.nv.constant0._Z20sum_kernel_reductionPKfPfi)
        /*0064*/ 	.short	0x0380
        /*0066*/ 	.short	0x0014


	//----- nvinfo : EIATTR_SW_WAR
	.align		4
.L_17:
        /*0068*/ 	.byte	0x04, 0x36
        /*006a*/ 	.short	(.L_19 - .L_18)
.L_18:
        /*006c*/ 	.word	0x00000008
.L_19:


//--------------------- .nv.callgraph             --------------------------
	.section	.nv.callgraph,"",@"SHT_CUDA_CALLGRAPH"
	.align	4
	.sectionentsize	8
	.align		4
        /*0000*/ 	.word	0x00000000
	.align		4
        /*0004*/ 	.word	0xffffffff
	.align		4
        /*0008*/ 	.word	0x00000000
	.align		4
        /*000c*/ 	.word	0xfffffffe
	.align		4
        /*0010*/ 	.word	0x00000000
	.align		4
        /*0014*/ 	.word	0xfffffffd
	.align		4
        /*0018*/ 	.word	0x00000000
	.align		4
        /*001c*/ 	.word	0xfffffffc


//--------------------- .text._Z20sum_kernel_reductionPKfPfi --------------------------
	.section	.text._Z20sum_kernel_reductionPKfPfi,"ax",@progbits
	.align	128
        .global         _Z20sum_kernel_reductionPKfPfi
        .type           _Z20sum_kernel_reductionPKfPfi,@function
        .size           _Z20sum_kernel_reductionPKfPfi,(.L_x_3 - _Z20sum_kernel_reductionPKfPfi)
        .other          _Z20sum_kernel_reductionPKfPfi,@"STO_CUDA_ENTRY STV_DEFAULT"
_Z20sum_kernel_reductionPKfPfi:
.text._Z20sum_kernel_reductionPKfPfi:
[----:B------:R-:W-:Y:S01]  /*0000*/  LDC R1, c[0x0][0x37c] ;  /* 0x0000df00ff017b82 */ /* 0x000fe20000000800 */
[----:B------:R-:W0:Y:S07]  /*0010*/  S2R R7, SR_TID.X ;  /* 0x0000000000077919 */ /* 0x000e2e0000002100 */
[----:B------:R-:W0:Y:S01]  /*0020*/  S2UR UR4, SR_CTAID.X ;  /* 0x00000000000479c3 */ /* 0x000e220000002500 */
[----:B------:R-:W1:Y:S01]  /*0030*/  LDCU UR5, c[0x0][0x390] ;  /* 0x00007200ff0577ac */ /* 0x000e620008000800 */
[----:B------:R-:W-:Y:S01]  /*0040*/  IMAD.MOV.U32 R4, RZ, RZ, RZ ;  /* 0x000000ffff047224 */ /* 0x000fe200078e00ff */
[----:B------:R-:W2:Y:S05]  /*0050*/  LDCU.64 UR6, c[0x0][0x358] ;  /* 0x00006b00ff0677ac */ /* 0x000eaa0008000a00 */
[----:B------:R-:W0:Y:S02]  /*0060*/  LDC R0, c[0x0][0x360] ;  /* 0x0000d800ff007b82 */ /* 0x000e240000000800 */
[----:B0-----:R-:W-:-:S05]  /*0070*/  IMAD R5, R0, UR4, R7 ;  /* 0x0000000400057c24 */ /* 0x001fca000f8e0207 */
[----:B-1----:R-:W-:-:S13]  /*0080*/  ISETP.GE.AND P0, PT, R5, UR5, PT ;  /* 0x0000000505007c0c */ /* 0x002fda000bf06270 */
[----:B------:R-:W0:Y:S02]  /*0090*/  @!P0 LDC.64 R2, c[0x0][0x380] ;  /* 0x0000e000ff028b82 */ /* 0x000e240000000a00 */
[----:B0-----:R-:W-:-:S05]  /*00a0*/  @!P0 IMAD.WIDE R2, R5, 0x4, R2 ;  /* 0x0000000405028825 */ /* 0x001fca00078e0202 */
[----:B--2---:R-:W2:Y:S01]  /*00b0*/  @!P0 LDG.E R4, desc[UR6][R2.64] ;  /* 0x0000000602048981 */ /* 0x004ea2000c1e1900 */
[----:B------:R-:W0:Y:S01]  /*00c0*/  S2UR UR5, SR_CgaCtaId ;  /* 0x00000000000579c3 */ /* 0x000e220000008800 */
[----:B------:R-:W-:Y:S01]  /*00d0*/  UMOV UR4, 0x400 ;  /* 0x0000040000047882 */ /* 0x000fe20000000000 */
[----:B------:R-:W-:Y:S02]  /*00e0*/  ISETP.GE.U32.AND P1, PT, R0, 0x2, PT ;  /* 0x000000020000780c */ /* 0x000fe40003f26070 */
[----:B------:R-:W-:Y:S01]  /*00f0*/  ISETP.NE.AND P0, PT, R7, RZ, PT ;  /* 0x000000ff0700720c */ /* 0x000fe20003f05270 */
[----:B0-----:R-:W-:-:S06]  /*0100*/  ULEA UR4, UR5, UR4, 0x18 ;  /* 0x0000000405047291 */ /* 0x001fcc000f8ec0ff */
[----:B------:R-:W-:-:S05]  /*0110*/  LEA R5, R7, UR4, 0x2 ;  /* 0x0000000407057c11 */ /* 0x000fca000f8e10ff */
[----:B--2---:R0:W-:Y:S01]  /*0120*/  STS [R5], R4 ;  /* 0x0000000405007388 */ /* 0x0041e20000000800 */
[----:B------:R-:W-:Y:S06]  /*0130*/  BAR.SYNC.DEFER_BLOCKING 0x0 ;  /* 0x0000000000007b1d */ /* 0x000fec0000010000 */
[----:B------:R-:W-:Y:S05]  /*0140*/  @!P1 BRA `(.L_x_0) ;  /* 0x00000000002c9947 */ /* 0x000fea0003800000 */
.L_x_1:
[----:B------:R-:W-:-:S04]  /*0150*/  SHF.R.U32.HI R6, RZ, 0x1, R0 ;  /* 0x00000001ff067819 */ /* 0x000fc80000011600 */
[----:B------:R-:W-:-:S13]  /*0160*/  ISETP.GE.U32.AND P1, PT, R7, R6, PT ;  /* 0x000000060700720c */ /* 0x000fda0003f26070 */
[----:B------:R-:W-:Y:S01]  /*0170*/  @!P1 IMAD R2, R6, 0x4, R5 ;  /* 0x0000000406029824 */ /* 0x000fe200078e0205 */
[----:B------:R-:W-:Y:S05]  /*0180*/  @!P1 LDS R3, [R5] ;  /* 0x0000000005039984 */ /* 0x000fea0000000800 */
[----:B------:R-:W0:Y:S02]  /*0190*/  @!P1 LDS R2, [R2] ;  /* 0x0000000002029984 */ /* 0x000e240000000800 */
[----:B0-----:R-:W-:-:S05]  /*01a0*/  @!P1 FADD R4, R2, R3 ;  /* 0x0000000302049221 */ /* 0x001fca0000000000 */
[----:B------:R1:W-:Y:S01]  /*01b0*/  @!P1 STS [R5], R4 ;  /* 0x0000000405009388 */ /* 0x0003e20000000800 */
[----:B------:R-:W-:Y:S01]  /*01c0*/  BAR.SYNC.DEFER_BLOCKING 0x0 ;  /* 0x0000000000007b1d */ /* 0x000fe20000010000 */
[----:B------:R-:W-:Y:S01]  /*01d0*/  ISETP.GT.U32.AND P1, PT, R0, 0x3, PT ;  /* 0x000000030000780c */ /* 0x000fe20003f24070 */
[----:B------:R-:W-:-:S12]  /*01e0*/  IMAD.MOV.U32 R0, RZ, RZ, R6 ;  /* 0x000000ffff007224 */ /* 0x000fd800078e0006 */
[----:B-1----:R-:W-:Y:S05]  /*01f0*/  @P1 BRA `(.L_x_1) ;  /* 0xfffffffc00d41947 */ /* 0x002fea000383ffff */
.L_x_0:
[----:B------:R-:W-:Y:S05]  /*0200*/  @P0 EXIT ;  /* 0x000000000000094d */ /* 0x000fea0003800000 */
[----:B------:R-:W1:Y:S01]  /*0210*/  S2UR UR5, SR_CgaCtaId ;  /* 0x00000000000579c3 */ /* 0x000e620000008800 */
[----:B------:R-:W-:-:S07]  /*0220*/  UMOV UR4, 0x400 ;  /* 0x0000040000047882 */ /* 0x000fce0000000000 */
[----:B------:R-:W2:Y:S01]  /*0230*/  LDC.64 R2, c[0x0][0x388] ;  /* 0x0000e200ff027b82 */ /* 0x000ea20000000a00 */
[----:B-1----:R-:W-:-:S09]  /*0240*/  ULEA UR4, UR5, UR4, 0x18 ;  /* 0x0000000405047291 */ /* 0x002fd2000f8ec0ff */
[----:B0-----:R-:W2:Y:S04]  /*0250*/  LDS R5, [UR4] ;  /* 0x00000004ff057984 */ /* 0x001ea80008000800 */
[----:B--2---:R-:W-:Y:S01]  /*0260*/  REDG.E.ADD.F32.FTZ.RN.STRONG.GPU desc[UR6][R2.64], R5 ;  /* 0x00000005020079a6 */ /* 0x004fe2000c12f306 */
[----:B------:R-:W-:Y:S05]  /*0270*/  EXIT ;  /* 0x000000000000794d */ /* 0x000fea0003800000 */
.L_x_2:
[----:B------:R-:W-:-:S00]  /*0280*/  BRA `(.L_x_2) ;  /* 0xfffffffc00fc7947 */ /* 0x000fc0000383ffff */
[----:B------:R-:W-:-:S00]  /*0290*/  NOP ;  /* 0x0000000000007918 */ /* 0x000fc00000000000 */
        /* <DEDUP_REMOVED lines=14> */
.L_x_3:


//--------------------- .nv.shared._Z20sum_kernel_reductionPKfPfi --------------------------
	.section	.nv.shared._Z20sum_kernel_reductionPKfPfi,"aw",@nobits
	.sectionflags	@""
	.align	16
	.zero		1024


//--------------------- .nv.shared.reserved.0     --------------------------
	.section	.nv.shared.reserved.0,"aw",@nobits
	.weak		__nv_reservedSMEM_offset_0_alias
	.size		__nv_reservedSMEM_offset_0_alias, 0, 64
	.other		__nv_reservedSMEM_offset_0_alias,@"STO_CUDA_RESERVED_SHARED STV_DEFAULT"
__nv_reservedSMEM_offset_0_alias:
	.zero		0
	.zero		64


//--------------------- .nv.constant0._Z20sum_kernel_reductionPKfPfi --------------------------
	.section	.nv.constant0._Z20sum_kernel_reductionPKfPfi,"a",@progbits
	.sectionflags	@""
	.align	4
.nv.constant0._Z20sum_kernel_reductionPKfPfi:
	.zero		916


//--------------------- SYMBOLS --------------------------

	.type		.nv.reservedSmem.offset0,@object
	.size		.nv.reservedSmem.offset0,0x4
	.type		.nv.reservedSmem.cap,@object
	.size		.nv.reservedSmem.cap,0x4
